	.headerflags	@"EF_CUDA_TEXMODE_UNIFIED EF_CUDA_64BIT_ADDRESS EF_CUDA_ACCELERATORS EF_CUDA_SM90 EF_CUDA_VIRTUAL_SM(EF_CUDA_SM90)"
	.elftype	@"ET_EXEC"


//--------------------- .nv.info                  --------------------------
	.section	.nv.info,"",@"SHT_CUDA_INFO"
	.align	4


	//----- nvinfo : EIATTR_REGCOUNT
	.align		4
        /*0000*/ 	.byte	0x04, 0x2f
        /*0002*/ 	.short	(.L_1 - .L_0)
	.align		4
.L_0:
        /*0004*/ 	.word	index@(triton_poi_fused_addmm_23)
        /*0008*/ 	.word	0x0000000e


	//----- nvinfo : EIATTR_MIN_STACK_SIZE
	.align		4
.L_1:
        /*000c*/ 	.byte	0x04, 0x12
        /*000e*/ 	.short	(.L_3 - .L_2)
	.align		4
.L_2:
        /*0010*/ 	.word	index@(triton_poi_fused_addmm_23)
        /*0014*/ 	.word	0x00000000


	//----- nvinfo : EIATTR_FRAME_SIZE
	.align		4
.L_3:
        /*0018*/ 	.byte	0x04, 0x11
        /*001a*/ 	.short	(.L_5 - .L_4)
	.align		4
.L_4:
        /*001c*/ 	.word	index@(triton_poi_fused_addmm_23)
        /*0020*/ 	.word	0x00000000


	//----- nvinfo : EIATTR_MIN_STACK_SIZE
	.align		4
.L_5:
        /*0024*/ 	.byte	0x04, 0x12
        /*0026*/ 	.short	(.L_7 - .L_6)
	.align		4
.L_6:
        /*0028*/ 	.word	index@(triton_poi_fused_addmm_23)
        /*002c*/ 	.word	0x00000000
.L_7:


//--------------------- .nv.info.triton_poi_fused_addmm_23 --------------------------
	.section	.nv.info.triton_poi_fused_addmm_23,"",@"SHT_CUDA_INFO"
	.sectionflags	@""
	.align	4


	//----- nvinfo : EIATTR_CUDA_API_VERSION
	.align		4
        /*0000*/ 	.byte	0x04, 0x37
        /*0002*/ 	.short	(.L_9 - .L_8)
.L_8:
        /*0004*/ 	.word	0x0000007c


	//----- nvinfo : EIATTR_KPARAM_INFO
	.align		4
.L_9:
        /*0008*/ 	.byte	0x04, 0x17
        /*000a*/ 	.short	(.L_11 - .L_10)
.L_10:
        /*000c*/ 	.word	0x00000000
        /*0010*/ 	.short	0x0002
        /*0012*/ 	.short	0x0010
        /*0014*/ 	.byte	0x00, 0xf0, 0x11, 0x00


	//----- nvinfo : EIATTR_KPARAM_INFO
	.align		4
.L_11:
        /*0018*/ 	.byte	0x04, 0x17
        /*001a*/ 	.short	(.L_13 - .L_12)
.L_12:
        /*001c*/ 	.word	0x00000000
        /*0020*/ 	.short	0x0001
        /*0022*/ 	.short	0x0008
        /*0024*/ 	.byte	0x00, 0xf4, 0x21, 0x00


	//----- nvinfo : EIATTR_KPARAM_INFO
	.align		4
.L_13:
        /*0028*/ 	.byte	0x04, 0x17
        /*002a*/ 	.short	(.L_15 - .L_14)
.L_14:
        /*002c*/ 	.word	0x00000000
        /*0030*/ 	.short	0x0000
        /*0032*/ 	.short	0x0000
        /*0034*/ 	.byte	0x00, 0xf4, 0x21, 0x00


	//----- nvinfo : EIATTR_SPARSE_MMA_MASK
	.align		4
.L_15:
        /*0038*/ 	.byte	0x03, 0x50
        /*003a*/ 	.short	0x0000


	//----- nvinfo : EIATTR_MAXREG_COUNT
	.align		4
        /*003c*/ 	.byte	0x03, 0x1b
        /*003e*/ 	.short	0x00ff


	//----- nvinfo : EIATTR_EXIT_INSTR_OFFSETS
	.align		4
        /*0040*/ 	.byte	0x04, 0x1c
        /*0042*/ 	.short	(.L_17 - .L_16)


	//   ....[0]....
.L_16:
        /*0044*/ 	.word	0x00000120


	//----- nvinfo : EIATTR_REQNTID
	.align		4
.L_17:
        /*0048*/ 	.byte	0x04, 0x10
        /*004a*/ 	.short	(.L_19 - .L_18)
.L_18:
        /*004c*/ 	.word	0x00000080
        /*0050*/ 	.word	0x00000001
        /*0054*/ 	.word	0x00000001


	//----- nvinfo : EIATTR_CBANK_PARAM_SIZE
	.align		4
.L_19:
        /*0058*/ 	.byte	0x03, 0x19
        /*005a*/ 	.short	0x0014


	//----- nvinfo : EIATTR_PARAM_CBANK
	.align		4
        /*005c*/ 	.byte	0x04, 0x0a
        /*005e*/ 	.short	(.L_21 - .L_20)
	.align		4
.L_20:
        /*0060*/ 	.word	index@(.nv.constant0.triton_poi_fused_addmm_23)
        /*0064*/ 	.short	0x0210
        /*0066*/ 	.short	0x0014


	//----- nvinfo : EIATTR_SW_WAR
	.align		4
.L_21:
        /*0068*/ 	.byte	0x04, 0x36
        /*006a*/ 	.short	(.L_23 - .L_22)
.L_22:
        /*006c*/ 	.word	0x00000008
.L_23:


//--------------------- .nv.callgraph             --------------------------
	.section	.nv.callgraph,"",@"SHT_CUDA_CALLGRAPH"
	.align	4
	.sectionentsize	8
	.align		4
        /*0000*/ 	.word	0x00000000
	.align		4
        /*0004*/ 	.word	0xffffffff
	.align		4
        /*0008*/ 	.word	0x00000000
	.align		4
        /*000c*/ 	.word	0xfffffffe
	.align		4
        /*0010*/ 	.word	0x00000000
	.align		4
        /*0014*/ 	.word	0xfffffffd
	.align		4
        /*0018*/ 	.word	0x00000000
	.align		4
        /*001c*/ 	.word	0xfffffffc


//--------------------- .text.triton_poi_fused_addmm_23 --------------------------
	.section	.text.triton_poi_fused_addmm_23,"ax",@progbits
	.align	128
        .global         triton_poi_fused_addmm_23
        .type           triton_poi_fused_addmm_23,@function
        .size           triton_poi_fused_addmm_23,(.L_x_1 - triton_poi_fused_addmm_23)
        .other          triton_poi_fused_addmm_23,@"STO_CUDA_ENTRY STV_DEFAULT"
triton_poi_fused_addmm_23:
.text.triton_poi_fused_addmm_23:
[----:B------:R-:W-:Y:S01]  /*0000*/  LDC R1, c[0x0][0x28] ;  /* 0x00000a00ff017b82 */ /* 0x000fe20000000800 */
[----:B------:R-:W1:Y:S07]  /*0010*/  S2R R0, SR_TID.X ;  /* 0x0000000000007919 */ /* 0x000e6e0000002100 */
[----:B------:R-:W2:Y:S01]  /*0020*/  LDC.64 R4, c[0x0][0x210] ;  /* 0x00008400ff047b82 */ /* 0x000ea20000000a00 */
[----:B------:R-:W-:Y:S01]  /*0030*/  ULDC.64 UR4, c[0x0][0x208] ;  /* 0x0000820000047ab9 */ /* 0x000fe20000000a00 */
[----:B------:R-:W3:Y:S01]  /*0040*/  S2R R9, SR_CTAID.X ;  /* 0x0000000000097919 */ /* 0x000ee20000002500 */
[----:B-1----:R-:W-:-:S04]  /*0050*/  SHF.L.U32 R0, R0, 0x1, RZ ;  /* 0x0000000100007819 */ /* 0x002fc800000006ff */
[----:B------:R-:W-:-:S04]  /*0060*/  LOP3.LUT R0, R0, 0xfe, RZ, 0xc0, !PT ;  /* 0x000000fe00007812 */ /* 0x000fc800078ec0ff */
[----:B---3--:R-:W-:-:S04]  /*0070*/  LEA R9, R9, R0, 0x8 ;  /* 0x0000000009097211 */ /* 0x008fc800078e40ff */
[----:B------:R-:W-:Y:S01]  /*0080*/  IADD3 R0, R9, 0x1, RZ ;  /* 0x0000000109007810 */ /* 0x000fe20007ffe0ff */
[----:B------:R-:W-:-:S04]  /*0090*/  IMAD R3, R9, 0x6, RZ ;  /* 0x0000000609037824 */ /* 0x000fc800078e02ff */
[----:B------:R-:W-:Y:S02]  /*00a0*/  IMAD R7, R0, 0x6, RZ ;  /* 0x0000000600077824 */ /* 0x000fe400078e02ff */
[----:B--2---:R-:W-:-:S04]  /*00b0*/  IMAD.WIDE R2, R3, 0x4, R4 ;  /* 0x0000000403027825 */ /* 0x004fc800078e0204 */
[----:B------:R-:W-:Y:S01]  /*00c0*/  IMAD.WIDE R4, R7, 0x4, R4 ;  /* 0x0000000407047825 */ /* 0x000fe200078e0204 */
[----:B------:R-:W2:Y:S01]  /*00d0*/  LDG.E.EL R10, desc[UR4][R2.64] ;  /* 0x00000004020a7981 */ /* 0x000ea2000c2e1900 */
[----:B------:R-:W1:Y:S03]  /*00e0*/  LDC.64 R6, c[0x0][0x218] ;  /* 0x00008600ff067b82 */ /* 0x000e660000000a00 */
[----:B------:R-:W2:Y:S01]  /*00f0*/  LDG.E.EL R11, desc[UR4][R4.64] ;  /* 0x00000004040b7981 */ /* 0x000ea2000c2e1900 */
[----:B-1----:R-:W-:-:S05]  /*0100*/  IMAD.WIDE R6, R9, 0x4, R6 ;  /* 0x0000000409067825 */ /* 0x002fca00078e0206 */
[----:B--2---:R-:W-:Y:S01]  /*0110*/  STG.E.64 desc[UR4][R6.64], R10 ;  /* 0x0000000a06007986 */ /* 0x004fe2000c101b04 */
[----:B------:R-:W-:Y:S05]  /*0120*/  EXIT ;  /* 0x000000000000794d */ /* 0x000fea0003800000 */
.L_x_0:
[----:B------:R-:W-:-:S00]  /*0130*/  BRA `(.L_x_0) ;  /* 0xfffffffc00fc7947 */ /* 0x000fc0000383ffff */
[----:B------:R-:W-:-:S00]  /*0140*/  NOP ;  /* 0x0000000000007918 */ /* 0x000fc00000000000 */
        /* <DEDUP_REMOVED lines=11> */
.L_x_1:


//--------------------- .nv.constant0.triton_poi_fused_addmm_23 --------------------------
	.section	.nv.constant0.triton_poi_fused_addmm_23,"a",@progbits
	.sectionflags	@""
	.align	4
.nv.constant0.triton_poi_fused_addmm_23:
	.zero		548
